	.headerflags	@"EF_CUDA_TEXMODE_UNIFIED EF_CUDA_64BIT_ADDRESS EF_CUDA_ACCELERATORS EF_CUDA_SM90 EF_CUDA_VIRTUAL_SM(EF_CUDA_SM90)"
	.elftype	@"ET_EXEC"


//--------------------- .nv.info                  --------------------------
	.section	.nv.info,"",@"SHT_CUDA_INFO"
	.align	4


	//----- nvinfo : EIATTR_REGCOUNT
	.align		4
        /*0000*/ 	.byte	0x04, 0x2f
        /*0002*/ 	.short	(.L_1 - .L_0)
	.align		4
.L_0:
        /*0004*/ 	.word	index@(triton_poi_fused_convolution_relu_threshold_backward_19)
        /*0008*/ 	.word	0x0000000e


	//----- nvinfo : EIATTR_MIN_STACK_SIZE
	.align		4
.L_1:
        /*000c*/ 	.byte	0x04, 0x12
        /*000e*/ 	.short	(.L_3 - .L_2)
	.align		4
.L_2:
        /*0010*/ 	.word	index@(triton_poi_fused_convolution_relu_threshold_backward_19)
        /*0014*/ 	.word	0x00000000


	//----- nvinfo : EIATTR_FRAME_SIZE
	.align		4
.L_3:
        /*0018*/ 	.byte	0x04, 0x11
        /*001a*/ 	.short	(.L_5 - .L_4)
	.align		4
.L_4:
        /*001c*/ 	.word	index@(triton_poi_fused_convolution_relu_threshold_backward_19)
        /*0020*/ 	.word	0x00000000


	//----- nvinfo : EIATTR_MIN_STACK_SIZE
	.align		4
.L_5:
        /*0024*/ 	.byte	0x04, 0x12
        /*0026*/ 	.short	(.L_7 - .L_6)
	.align		4
.L_6:
        /*0028*/ 	.word	index@(triton_poi_fused_convolution_relu_threshold_backward_19)
        /*002c*/ 	.word	0x00000000
.L_7:


//--------------------- .nv.info.triton_poi_fused_convolution_relu_threshold_backward_19 --------------------------
	.section	.nv.info.triton_poi_fused_convolution_relu_threshold_backward_19,"",@"SHT_CUDA_INFO"
	.sectionflags	@""
	.align	4


	//----- nvinfo : EIATTR_CUDA_API_VERSION
	.align		4
        /*0000*/ 	.byte	0x04, 0x37
        /*0002*/ 	.short	(.L_9 - .L_8)
.L_8:
        /*0004*/ 	.word	0x0000007c


	//----- nvinfo : EIATTR_KPARAM_INFO
	.align		4
.L_9:
        /*0008*/ 	.byte	0x04, 0x17
        /*000a*/ 	.short	(.L_11 - .L_10)
.L_10:
        /*000c*/ 	.word	0x00000000
        /*0010*/ 	.short	0x0003
        /*0012*/ 	.short	0x0018
        /*0014*/ 	.byte	0x00, 0xf0, 0x11, 0x00


	//----- nvinfo : EIATTR_KPARAM_INFO
	.align		4
.L_11:
        /*0018*/ 	.byte	0x04, 0x17
        /*001a*/ 	.short	(.L_13 - .L_12)
.L_12:
        /*001c*/ 	.word	0x00000000
        /*0020*/ 	.short	0x0002
        /*0022*/ 	.short	0x0010
        /*0024*/ 	.byte	0x00, 0xf4, 0x21, 0x00


	//----- nvinfo : EIATTR_KPARAM_INFO
	.align		4
.L_13:
        /*0028*/ 	.byte	0x04, 0x17
        /*002a*/ 	.short	(.L_15 - .L_14)
.L_14:
        /*002c*/ 	.word	0x00000000
        /*0030*/ 	.short	0x0001
        /*0032*/ 	.short	0x0008
        /*0034*/ 	.byte	0x00, 0xf4, 0x21, 0x00


	//----- nvinfo : EIATTR_KPARAM_INFO
	.align		4
.L_15:
        /*0038*/ 	.byte	0x04, 0x17
        /*003a*/ 	.short	(.L_17 - .L_16)
.L_16:
        /*003c*/ 	.word	0x00000000
        /*0040*/ 	.short	0x0000
        /*0042*/ 	.short	0x0000
        /*0044*/ 	.byte	0x00, 0xf4, 0x21, 0x00


	//----- nvinfo : EIATTR_SPARSE_MMA_MASK
	.align		4
.L_17:
        /*0048*/ 	.byte	0x03, 0x50
        /*004a*/ 	.short	0x0000


	//----- nvinfo : EIATTR_MAXREG_COUNT
	.align		4
        /*004c*/ 	.byte	0x03, 0x1b
        /*004e*/ 	.short	0x00ff


	//----- nvinfo : EIATTR_EXIT_INSTR_OFFSETS
	.align		4
        /*0050*/ 	.byte	0x04, 0x1c
        /*0052*/ 	.short	(.L_19 - .L_18)


	//   ....[0]....
.L_18:
        /*0054*/ 	.word	0x00000220


	//   ....[1]....
        /*0058*/ 	.word	0x00000240


	//----- nvinfo : EIATTR_REQNTID
	.align		4
.L_19:
        /*005c*/ 	.byte	0x04, 0x10
        /*005e*/ 	.short	(.L_21 - .L_20)
.L_20:
        /*0060*/ 	.word	0x00000100
        /*0064*/ 	.word	0x00000001
        /*0068*/ 	.word	0x00000001


	//----- nvinfo : EIATTR_CBANK_PARAM_SIZE
	.align		4
.L_21:
        /*006c*/ 	.byte	0x03, 0x19
        /*006e*/ 	.short	0x001c


	//----- nvinfo : EIATTR_PARAM_CBANK
	.align		4
        /*0070*/ 	.byte	0x04, 0x0a
        /*0072*/ 	.short	(.L_23 - .L_22)
	.align		4
.L_22:
        /*0074*/ 	.word	index@(.nv.constant0.triton_poi_fused_convolution_relu_threshold_backward_19)
        /*0078*/ 	.short	0x0210
        /*007a*/ 	.short	0x001c


	//----- nvinfo : EIATTR_SW_WAR
	.align		4
.L_23:
        /*007c*/ 	.byte	0x04, 0x36
        /*007e*/ 	.short	(.L_25 - .L_24)
.L_24:
        /*0080*/ 	.word	0x00000008
.L_25:


//--------------------- .nv.callgraph             --------------------------
	.section	.nv.callgraph,"",@"SHT_CUDA_CALLGRAPH"
	.align	4
	.sectionentsize	8
	.align		4
        /*0000*/ 	.word	0x00000000
	.align		4
        /*0004*/ 	.word	0xffffffff
	.align		4
        /*0008*/ 	.word	0x00000000
	.align		4
        /*000c*/ 	.word	0xfffffffe
	.align		4
        /*0010*/ 	.word	0x00000000
	.align		4
        /*0014*/ 	.word	0xfffffffd
	.align		4
        /*0018*/ 	.word	0x00000000
	.align		4
        /*001c*/ 	.word	0xfffffffc


//--------------------- .text.triton_poi_fused_convolution_relu_threshold_backward_19 --------------------------
	.section	.text.triton_poi_fused_convolution_relu_threshold_backward_19,"ax",@progbits
	.align	128
        .global         triton_poi_fused_convolution_relu_threshold_backward_19
        .type           triton_poi_fused_convolution_relu_threshold_backward_19,@function
        .size           triton_poi_fused_convolution_relu_threshold_backward_19,(.L_x_1 - triton_poi_fused_convolution_relu_threshold_backward_19)
        .other          triton_poi_fused_convolution_relu_threshold_backward_19,@"STO_CUDA_ENTRY STV_DEFAULT"
triton_poi_fused_convolution_relu_threshold_backward_19:
.text.triton_poi_fused_convolution_relu_threshold_backward_19:
[----:B------:R-:W0:Y:S02]  /*0000*/  LDC R1, c[0x0][0x28] ;  /* 0x00000a00ff017b82 */ /* 0x000e240000000800 */
[----:B------:R-:W1:Y:S01]  /*0010*/  S2R R0, SR_TID.X ;  /* 0x0000000000007919 */ /* 0x000e620000002100 */
[----:B------:R-:W2:Y:S01]  /*0020*/  LDC.64 R4, c[0x0][0x218] ;  /* 0x00008600ff047b82 */ /* 0x000ea20000000a00 */
[----:B------:R-:W-:Y:S01]  /*0030*/  CS2R R10, SRZ ;  /* 0x00000000000a7805 */ /* 0x000fe2000001ff00 */
[----:B------:R-:W-:Y:S01]  /*0040*/  ULDC.64 UR4, c[0x0][0x208] ;  /* 0x0000820000047ab9 */ /* 0x000fe20000000a00 */
[----:B------:R-:W3:Y:S01]  /*0050*/  S2R R7, SR_CTAID.X ;  /* 0x0000000000077919 */ /* 0x000ee20000002500 */
[----:B------:R-:W-:-:S04]  /*0060*/  ULDC.64 UR6, c[0x0][0x220] ;  /* 0x0000880000067ab9 */ /* 0x000fc80000000a00 */
[----:B------:R-:W4:Y:S01]  /*0070*/  LDC.64 R2, c[0x0][0x210] ;  /* 0x00008400ff027b82 */ /* 0x000f220000000a00 */
[----:B-1----:R-:W-:-:S05]  /*0080*/  IMAD.SHL.U32 R0, R0, 0x2, RZ ;  /* 0x0000000200007824 */ /* 0x002fca00078e00ff */
[----:B------:R-:W-:-:S05]  /*0090*/  LOP3.LUT R0, R0, 0x1fe, RZ, 0xc0, !PT ;  /* 0x000001fe00007812 */ /* 0x000fca00078ec0ff */
[----:B---3--:R-:W-:-:S04]  /*00a0*/  IMAD R7, R7, 0x200, R0 ;  /* 0x0000020007077824 */ /* 0x008fc800078e0200 */
[C---:B------:R-:W-:Y:S01]  /*00b0*/  IMAD.HI R0, R7.reuse, 0x2aaaaaab, RZ ;  /* 0x2aaaaaab07007827 */ /* 0x040fe200078e02ff */
[----:B------:R-:W-:-:S03]  /*00c0*/  ISETP.GE.AND P0, PT, R7, 0xb4300, PT ;  /* 0x000b43000700780c */ /* 0x000fc60003f06270 */
[----:B----4-:R-:W-:Y:S01]  /*00d0*/  IMAD.WIDE R2, R7, 0x4, R2 ;  /* 0x0000000407027825 */ /* 0x010fe200078e0202 */
[----:B------:R-:W-:-:S04]  /*00e0*/  SHF.R.U32.HI R9, RZ, 0x1f, R0 ;  /* 0x0000001fff097819 */ /* 0x000fc80000011600 */
[----:B------:R-:W-:-:S05]  /*00f0*/  LEA.HI R0, R0, R9, RZ, 0x1b ;  /* 0x0000000900007211 */ /* 0x000fca00078fd8ff */
[----:B------:R-:W-:-:S04]  /*0100*/  IMAD R9, R0, -0xc0, R7 ;  /* 0xffffff4000097824 */ /* 0x000fc800078e0207 */
[----:B--2---:R-:W-:Y:S01]  /*0110*/  IMAD.WIDE R4, R9, 0x4, R4 ;  /* 0x0000000409047825 */ /* 0x004fe200078e0204 */
[----:B------:R-:W-:-:S04]  /*0120*/  CS2R R8, SRZ ;  /* 0x0000000000087805 */ /* 0x000fc8000001ff00 */
[----:B------:R-:W2:Y:S04]  /*0130*/  @!P0 LDG.E.EL.64 R10, desc[UR4][R4.64] ;  /* 0x00000004040a8981 */ /* 0x000ea8000c2e1b00 */
[----:B------:R1:W2:Y:S02]  /*0140*/  @!P0 LDG.E.64 R8, desc[UR4][R2.64] ;  /* 0x0000000402088981 */ /* 0x0002a4000c1e1b00 */
[----:B-1----:R-:W-:-:S04]  /*0150*/  IADD3 R2, P3, R7, UR6, RZ ;  /* 0x0000000607027c10 */ /* 0x002fc8000ff7e0ff */
[----:B------:R-:W-:Y:S02]  /*0160*/  LEA.HI.X.SX32 R3, R7, UR7, 0x1, P3 ;  /* 0x0000000707037c11 */ /* 0x000fe400098f0eff */
[----:B--2---:R-:W-:Y:S01]  /*0170*/  FSETP.GEU.AND P2, PT, R8, -R10, PT ;  /* 0x8000000a0800720b */ /* 0x004fe20003f4e000 */
[----:B------:R-:W-:Y:S01]  /*0180*/  FADD R8, R10, R8 ;  /* 0x000000080a087221 */ /* 0x000fe20000000000 */
[----:B------:R-:W-:Y:S01]  /*0190*/  FADD R0, R11, R9 ;  /* 0x000000090b007221 */ /* 0x000fe20000000000 */
[----:B------:R-:W-:-:S03]  /*01a0*/  FSETP.GEU.AND P1, PT, R9, -R11, PT ;  /* 0x8000000b0900720b */ /* 0x000fc60003f2e000 */
[----:B------:R-:W-:Y:S02]  /*01b0*/  FSEL R8, R8, RZ, P2 ;  /* 0x000000ff08087208 */ /* 0x000fe40001000000 */
[----:B------:R-:W-:Y:S02]  /*01c0*/  FSEL R0, R0, RZ, P1 ;  /* 0x000000ff00007208 */ /* 0x000fe40000800000 */
[----:B------:R-:W-:Y:S02]  /*01d0*/  FSETP.GTU.AND P2, PT, R8, RZ, PT ;  /* 0x000000ff0800720b */ /* 0x000fe40003f4c000 */
[----:B------:R-:W-:Y:S02]  /*01e0*/  FSETP.GTU.AND P1, PT, R0, RZ, PT ;  /* 0x000000ff0000720b */ /* 0x000fe40003f2c000 */
[----:B------:R-:W-:Y:S02]  /*01f0*/  SEL R0, RZ, 0x1, P2 ;  /* 0x00000001ff007807 */ /* 0x000fe40001000000 */
[----:B------:R-:W-:-:S05]  /*0200*/  SEL R5, RZ, 0x100, P1 ;  /* 0x00000100ff057807 */ /* 0x000fca0000800000 */
[----:B------:R-:W-:Y:S01]  /*0210*/  IMAD.IADD R5, R0, 0x1, R5 ;  /* 0x0000000100057824 */ /* 0x000fe200078e0205 */
[----:B------:R-:W-:Y:S06]  /*0220*/  @P0 EXIT ;  /* 0x000000000000094d */ /* 0x000fec0003800000 */
[----:B------:R-:W-:Y:S01]  /*0230*/  STG.E.U16 desc[UR4][R2.64], R5 ;  /* 0x0000000502007986 */ /* 0x000fe2000c101504 */
[----:B------:R-:W-:Y:S05]  /*0240*/  EXIT ;  /* 0x000000000000794d */ /* 0x000fea0003800000 */
.L_x_0:
[----:B------:R-:W-:-:S00]  /*0250*/  BRA `(.L_x_0) ;  /* 0xfffffffc00fc7947 */ /* 0x000fc0000383ffff */
[----:B------:R-:W-:-:S00]  /*0260*/  NOP ;  /* 0x0000000000007918 */ /* 0x000fc00000000000 */
        /* <DEDUP_REMOVED lines=9> */
.L_x_1:


//--------------------- .nv.constant0.triton_poi_fused_convolution_relu_threshold_backward_19 --------------------------
	.section	.nv.constant0.triton_poi_fused_convolution_relu_threshold_backward_19,"a",@progbits
	.sectionflags	@""
	.align	4
.nv.constant0.triton_poi_fused_convolution_relu_threshold_backward_19:
	.zero		556
